	.headerflags	@"EF_CUDA_TEXMODE_UNIFIED EF_CUDA_64BIT_ADDRESS EF_CUDA_ACCELERATORS EF_CUDA_SM90 EF_CUDA_VIRTUAL_SM(EF_CUDA_SM90)"
	.elftype	@"ET_EXEC"


//--------------------- .nv.info                  --------------------------
	.section	.nv.info,"",@"SHT_CUDA_INFO"
	.align	4


	//----- nvinfo : EIATTR_REGCOUNT
	.align		4
        /*0000*/ 	.byte	0x04, 0x2f
        /*0002*/ 	.short	(.L_3 - .L_2)
	.align		4
.L_2:
        /*0004*/ 	.word	index@(triton_poi_fused_add_div_mul_sub_4)
        /*0008*/ 	.word	0x00000018


	//----- nvinfo : EIATTR_MIN_STACK_SIZE
	.align		4
.L_3:
        /*000c*/ 	.byte	0x04, 0x12
        /*000e*/ 	.short	(.L_5 - .L_4)
	.align		4
.L_4:
        /*0010*/ 	.word	index@(triton_poi_fused_add_div_mul_sub_4)
        /*0014*/ 	.word	0x00000000


	//----- nvinfo : EIATTR_FRAME_SIZE
	.align		4
.L_5:
        /*0018*/ 	.byte	0x04, 0x11
        /*001a*/ 	.short	(.L_7 - .L_6)
	.align		4
.L_6:
        /*001c*/ 	.word	index@(triton_poi_fused_add_div_mul_sub_4)
        /*0020*/ 	.word	0x00000000


	//----- nvinfo : EIATTR_MIN_STACK_SIZE
	.align		4
.L_7:
        /*0024*/ 	.byte	0x04, 0x12
        /*0026*/ 	.short	(.L_9 - .L_8)
	.align		4
.L_8:
        /*0028*/ 	.word	index@(triton_poi_fused_add_div_mul_sub_4)
        /*002c*/ 	.word	0x00000000
.L_9:


//--------------------- .nv.info.triton_poi_fused_add_div_mul_sub_4 --------------------------
	.section	.nv.info.triton_poi_fused_add_div_mul_sub_4,"",@"SHT_CUDA_INFO"
	.sectionflags	@""
	.align	4


	//----- nvinfo : EIATTR_CUDA_API_VERSION
	.align		4
        /*0000*/ 	.byte	0x04, 0x37
        /*0002*/ 	.short	(.L_11 - .L_10)
.L_10:
        /*0004*/ 	.word	0x0000007c


	//----- nvinfo : EIATTR_KPARAM_INFO
	.align		4
.L_11:
        /*0008*/ 	.byte	0x04, 0x17
        /*000a*/ 	.short	(.L_13 - .L_12)
.L_12:
        /*000c*/ 	.word	0x00000000
        /*0010*/ 	.short	0x0008
        /*0012*/ 	.short	0x003c
        /*0014*/ 	.byte	0x00, 0xf0, 0x11, 0x00


	//----- nvinfo : EIATTR_KPARAM_INFO
	.align		4
.L_13:
        /*0018*/ 	.byte	0x04, 0x17
        /*001a*/ 	.short	(.L_15 - .L_14)
.L_14:
        /*001c*/ 	.word	0x00000000
        /*0020*/ 	.short	0x0007
        /*0022*/ 	.short	0x0038
        /*0024*/ 	.byte	0x00, 0xf0, 0x11, 0x00


	//----- nvinfo : EIATTR_KPARAM_INFO
	.align		4
.L_15:
        /*0028*/ 	.byte	0x04, 0x17
        /*002a*/ 	.short	(.L_17 - .L_16)
.L_16:
        /*002c*/ 	.word	0x00000000
        /*0030*/ 	.short	0x0006
        /*0032*/ 	.short	0x0030
        /*0034*/ 	.byte	0x00, 0xf4, 0x21, 0x00


	//----- nvinfo : EIATTR_KPARAM_INFO
	.align		4
.L_17:
        /*0038*/ 	.byte	0x04, 0x17
        /*003a*/ 	.short	(.L_19 - .L_18)
.L_18:
        /*003c*/ 	.word	0x00000000
        /*0040*/ 	.short	0x0005
        /*0042*/ 	.short	0x0028
        /*0044*/ 	.byte	0x00, 0xf4, 0x21, 0x00


	//----- nvinfo : EIATTR_KPARAM_INFO
	.align		4
.L_19:
        /*0048*/ 	.byte	0x04, 0x17
        /*004a*/ 	.short	(.L_21 - .L_20)
.L_20:
        /*004c*/ 	.word	0x00000000
        /*0050*/ 	.short	0x0004
        /*0052*/ 	.short	0x0020
        /*0054*/ 	.byte	0x00, 0xf4, 0x21, 0x00


	//----- nvinfo : EIATTR_KPARAM_INFO
	.align		4
.L_21:
        /*0058*/ 	.byte	0x04, 0x17
        /*005a*/ 	.short	(.L_23 - .L_22)
.L_22:
        /*005c*/ 	.word	0x00000000
        /*0060*/ 	.short	0x0003
        /*0062*/ 	.short	0x0018
        /*0064*/ 	.byte	0x00, 0xf4, 0x21, 0x00


	//----- nvinfo : EIATTR_KPARAM_INFO
	.align		4
.L_23:
        /*0068*/ 	.byte	0x04, 0x17
        /*006a*/ 	.short	(.L_25 - .L_24)
.L_24:
        /*006c*/ 	.word	0x00000000
        /*0070*/ 	.short	0x0002
        /*0072*/ 	.short	0x0010
        /*0074*/ 	.byte	0x00, 0xf4, 0x21, 0x00


	//----- nvinfo : EIATTR_KPARAM_INFO
	.align		4
.L_25:
        /*0078*/ 	.byte	0x04, 0x17
        /*007a*/ 	.short	(.L_27 - .L_26)
.L_26:
        /*007c*/ 	.word	0x00000000
        /*0080*/ 	.short	0x0001
        /*0082*/ 	.short	0x0008
        /*0084*/ 	.byte	0x00, 0xf4, 0x21, 0x00


	//----- nvinfo : EIATTR_KPARAM_INFO
	.align		4
.L_27:
        /*0088*/ 	.byte	0x04, 0x17
        /*008a*/ 	.short	(.L_29 - .L_28)
.L_28:
        /*008c*/ 	.word	0x00000000
        /*0090*/ 	.short	0x0000
        /*0092*/ 	.short	0x0000
        /*0094*/ 	.byte	0x00, 0xf4, 0x21, 0x00


	//----- nvinfo : EIATTR_SPARSE_MMA_MASK
	.align		4
.L_29:
        /*0098*/ 	.byte	0x03, 0x50
        /*009a*/ 	.short	0x0000


	//----- nvinfo : EIATTR_MAXREG_COUNT
	.align		4
        /*009c*/ 	.byte	0x03, 0x1b
        /*009e*/ 	.short	0x00ff


	//----- nvinfo : EIATTR_EXIT_INSTR_OFFSETS
	.align		4
        /*00a0*/ 	.byte	0x04, 0x1c
        /*00a2*/ 	.short	(.L_31 - .L_30)


	//   ....[0]....
.L_30:
        /*00a4*/ 	.word	0x00000600


	//   ....[1]....
        /*00a8*/ 	.word	0x00000620


	//----- nvinfo : EIATTR_REQNTID
	.align		4
.L_31:
        /*00ac*/ 	.byte	0x04, 0x10
        /*00ae*/ 	.short	(.L_33 - .L_32)
.L_32:
        /*00b0*/ 	.word	0x00000020
        /*00b4*/ 	.word	0x00000001
        /*00b8*/ 	.word	0x00000001


	//----- nvinfo : EIATTR_CBANK_PARAM_SIZE
	.align		4
.L_33:
        /*00bc*/ 	.byte	0x03, 0x19
        /*00be*/ 	.short	0x0040


	//----- nvinfo : EIATTR_PARAM_CBANK
	.align		4
        /*00c0*/ 	.byte	0x04, 0x0a
        /*00c2*/ 	.short	(.L_35 - .L_34)
	.align		4
.L_34:
        /*00c4*/ 	.word	index@(.nv.constant0.triton_poi_fused_add_div_mul_sub_4)
        /*00c8*/ 	.short	0x0210
        /*00ca*/ 	.short	0x0040


	//----- nvinfo : EIATTR_SW_WAR
	.align		4
.L_35:
        /*00cc*/ 	.byte	0x04, 0x36
        /*00ce*/ 	.short	(.L_37 - .L_36)
.L_36:
        /*00d0*/ 	.word	0x00000008
.L_37:


//--------------------- .nv.callgraph             --------------------------
	.section	.nv.callgraph,"",@"SHT_CUDA_CALLGRAPH"
	.align	4
	.sectionentsize	8
	.align		4
        /*0000*/ 	.word	0x00000000
	.align		4
        /*0004*/ 	.word	0xffffffff
	.align		4
        /*0008*/ 	.word	0x00000000
	.align		4
        /*000c*/ 	.word	0xfffffffe
	.align		4
        /*0010*/ 	.word	0x00000000
	.align		4
        /*0014*/ 	.word	0xfffffffd
	.align		4
        /*0018*/ 	.word	0x00000000
	.align		4
        /*001c*/ 	.word	0xfffffffc


//--------------------- .nv.constant4             --------------------------
	.section	.nv.constant4,"a",@progbits
	.align	8
	.align		8
.nv.constant4:
        /*0000*/ 	.dword	_$_str
	.align		8
        /*0008*/ 	.dword	_$_str_$_2


//--------------------- .text.triton_poi_fused_add_div_mul_sub_4 --------------------------
	.section	.text.triton_poi_fused_add_div_mul_sub_4,"ax",@progbits
	.sectionflags	@"SHF_BARRIERS=1"
	.align	128
        .global         triton_poi_fused_add_div_mul_sub_4
        .type           triton_poi_fused_add_div_mul_sub_4,@function
        .size           triton_poi_fused_add_div_mul_sub_4,(.L_x_1 - triton_poi_fused_add_div_mul_sub_4)
        .other          triton_poi_fused_add_div_mul_sub_4,@"STO_CUDA_ENTRY STV_DEFAULT"
triton_poi_fused_add_div_mul_sub_4:
.text.triton_poi_fused_add_div_mul_sub_4:
[----:B------:R-:W0:Y:S01]  /*0000*/  LDC R1, c[0x0][0x28] ;  /* 0x00000a00ff017b82 */ /* 0x000e220000000800 */
[----:B------:R-:W1:Y:S07]  /*0010*/  S2R R6, SR_CTAID.X ;  /* 0x0000000000067919 */ /* 0x000e6e0000002500 */
[----:B------:R-:W2:Y:S01]  /*0020*/  LDC.64 R4, c[0x0][0x210] ;  /* 0x00008400ff047b82 */ /* 0x000ea20000000a00 */
[----:B------:R-:W-:Y:S01]  /*0030*/  IMAD.MOV.U32 R17, RZ, RZ, RZ ;  /* 0x000000ffff117224 */ /* 0x000fe200078e00ff */
[----:B------:R-:W-:Y:S01]  /*0040*/  ULDC.64 UR6, c[0x0][0x208] ;  /* 0x0000820000067ab9 */ /* 0x000fe20000000a00 */
[----:B------:R-:W3:Y:S01]  /*0050*/  S2R R2, SR_TID.X ;  /* 0x0000000000027919 */ /* 0x000ee20000002100 */
[----:B------:R-:W4:Y:S01]  /*0060*/  S2R R3, SR_CTAID.Y ;  /* 0x0000000000037919 */ /* 0x000f220000002600 */
[----:B-1----:R-:W-:Y:S01]  /*0070*/  IMAD.SHL.U32 R6, R6, 0x4, RZ ;  /* 0x0000000406067824 */ /* 0x002fe200078e00ff */
[----:B---3--:R-:W-:-:S04]  /*0080*/  SHF.R.U32.HI R10, RZ, 0x2, R2 ;  /* 0x00000002ff0a7819 */ /* 0x008fc80000011602 */
[----:B------:R-:W-:Y:S01]  /*0090*/  LOP3.LUT R13, R6, 0x3, R2, 0xf8, !PT ;  /* 0x00000003060d7812 */ /* 0x000fe200078ef802 */
[----:B----4-:R-:W-:Y:S01]  /*00a0*/  IMAD.SHL.U32 R3, R3, 0x8, RZ ;  /* 0x0000000803037824 */ /* 0x010fe200078e00ff */
[----:B------:R-:W-:Y:S02]  /*00b0*/  SGXT.U32 R10, R10, 0x3 ;  /* 0x000000030a0a781a */ /* 0x000fe40000000000 */
[----:B------:R-:W-:Y:S02]  /*00c0*/  ISETP.GE.AND P0, PT, R13, 0x4, PT ;  /* 0x000000040d00780c */ /* 0x000fe40003f06270 */
[----:B------:R-:W-:-:S04]  /*00d0*/  LOP3.LUT R14, R10, R3, RZ, 0xfc, !PT ;  /* 0x000000030a0e7212 */ /* 0x000fc800078efcff */
[C---:B------:R-:W-:Y:S01]  /*00e0*/  ISETP.LT.AND P0, PT, R14.reuse, 0x10, !P0 ;  /* 0x000000100e00780c */ /* 0x040fe20004701270 */
[----:B------:R-:W-:-:S04]  /*00f0*/  IMAD R0, R14, 0x4, R13 ;  /* 0x000000040e007824 */ /* 0x000fc800078e020d */
[----:B--2---:R-:W-:-:S08]  /*0100*/  IMAD.WIDE R4, R0, 0x4, R4 ;  /* 0x0000000400047825 */ /* 0x004fd000078e0204 */
[----:B------:R1:W2:Y:S01]  /*0110*/  @P0 LDG.E.EL R17, desc[UR6][R4.64] ;  /* 0x0000000604110981 */ /* 0x0002a2000c2e1900 */
[----:B------:R-:W3:Y:S01]  /*0120*/  S2UR UR5, SR_CgaCtaId ;  /* 0x00000000000579c3 */ /* 0x000ee20000008800 */
[----:B------:R-:W-:Y:S01]  /*0130*/  SHF.R.U32.HI R7, RZ, 0x3, R2 ;  /* 0x00000003ff077819 */ /* 0x000fe20000011602 */
[----:B------:R-:W-:Y:S01]  /*0140*/  UMOV UR4, 0x400 ;  /* 0x0000040000047882 */ /* 0x000fe20000000000 */
[----:B------:R-:W-:Y:S01]  /*0150*/  LOP3.LUT R11, R3, 0x7, R2, 0xf8, !PT ;  /* 0x00000007030b7812 */ /* 0x000fe200078ef802 */
[----:B------:R-:W-:Y:S01]  /*0160*/  IMAD.MOV.U32 R20, RZ, RZ, RZ ;  /* 0x000000ffff147224 */ /* 0x000fe200078e00ff */
[----:B------:R-:W-:Y:S02]  /*0170*/  SGXT.U32 R3, R7, 0x2 ;  /* 0x000000020703781a */ /* 0x000fe40000000000 */
[----:B------:R-:W-:Y:S02]  /*0180*/  SHF.R.S32.HI R8, RZ, 0x1f, R11 ;  /* 0x0000001fff087819 */ /* 0x000fe4000001140b */
[----:B------:R-:W-:Y:S01]  /*0190*/  LOP3.LUT R12, R3, R6, RZ, 0xfc, !PT ;  /* 0x00000006030c7212 */ /* 0x000fe200078efcff */
[----:B-1----:R-:W-:Y:S01]  /*01a0*/  IMAD.SHL.U32 R4, R2, 0x8, RZ ;  /* 0x0000000802047824 */ /* 0x002fe200078e00ff */
[----:B------:R-:W-:Y:S01]  /*01b0*/  LEA.HI R15, R8, R11, RZ, 0x2 ;  /* 0x0000000b080f7211 */ /* 0x000fe200078f10ff */
[----:B------:R-:W1:Y:S01]  /*01c0*/  LDC.64 R6, c[0x0][0x218] ;  /* 0x00008600ff067b82 */ /* 0x000e620000000a00 */
[----:B------:R-:W-:-:S02]  /*01d0*/  ISETP.GE.AND P1, PT, R12, 0x4, PT ;  /* 0x000000040c00780c */ /* 0x000fc40003f26270 */
[----:B------:R-:W-:Y:S02]  /*01e0*/  LOP3.LUT R16, R15, 0xfffffffc, RZ, 0xc0, !PT ;  /* 0xfffffffc0f107812 */ /* 0x000fe400078ec0ff */
[C---:B------:R-:W-:Y:S02]  /*01f0*/  ISETP.LT.AND P1, PT, R11.reuse, 0x10, !P1 ;  /* 0x000000100b00780c */ /* 0x040fe40004f21270 */
[----:B------:R-:W-:Y:S01]  /*0200*/  SHF.R.S32.HI R5, RZ, 0x1f, R14 ;  /* 0x0000001fff057819 */ /* 0x000fe2000001140e */
[----:B------:R-:W-:Y:S01]  /*0210*/  IMAD.IADD R11, R11, 0x1, -R16 ;  /* 0x000000010b0b7824 */ /* 0x000fe200078e0a10 */
[----:B------:R-:W4:Y:S01]  /*0220*/  LDC.64 R8, c[0x0][0x228] ;  /* 0x00008a00ff087b82 */ /* 0x000f220000000a00 */
[----:B------:R-:W-:Y:S01]  /*0230*/  IMAD.SHL.U32 R16, R15, 0x4, RZ ;  /* 0x000000040f107824 */ /* 0x000fe200078e00ff */
[----:B------:R-:W-:Y:S01]  /*0240*/  LOP3.LUT R15, R4, 0x18, RZ, 0xc0, !PT ;  /* 0x00000018040f7812 */ /* 0x000fe200078ec0ff */
[----:B---3--:R-:W-:Y:S01]  /*0250*/  UPRMT UR4, UR5, 0x654, UR4 ;  /* 0x0000065405047896 */ /* 0x008fe20008000004 */
[----:B------:R-:W-:Y:S01]  /*0260*/  IMAD R12, R12, 0x4, R11 ;  /* 0x000000040c0c7824 */ /* 0x000fe200078e020b */
[----:B------:R-:W-:-:S02]  /*0270*/  LEA.HI R5, R5, R14, RZ, 0x2 ;  /* 0x0000000e05057211 */ /* 0x000fc400078f10ff */
[----:B------:R-:W-:Y:S02]  /*0280*/  LOP3.LUT R10, R10, R15, RZ, 0xfc, !PT ;  /* 0x0000000f0a0a7212 */ /* 0x000fe400078efcff */
[----:B------:R-:W-:Y:S02]  /*0290*/  LEA.HI R11, R15, UR4, RZ, 0x1f ;  /* 0x000000040f0b7c11 */ /* 0x000fe4000f8ff8ff */
[----:B------:R-:W-:Y:S02]  /*02a0*/  LOP3.LUT R19, R16, 0xfffffff0, RZ, 0xc0, !PT ;  /* 0xfffffff010137812 */ /* 0x000fe400078ec0ff */
[----:B------:R-:W-:Y:S01]  /*02b0*/  LOP3.LUT R15, R5, 0xfffffffc, RZ, 0xc0, !PT ;  /* 0xfffffffc050f7812 */ /* 0x000fe200078ec0ff */
[----:B------:R-:W-:Y:S02]  /*02c0*/  IMAD R16, R10, 0x4, R11 ;  /* 0x000000040a107824 */ /* 0x000fe400078e020b */
[----:B------:R-:W-:Y:S01]  /*02d0*/  IMAD.IADD R19, R12, 0x1, R19 ;  /* 0x000000010c137824 */ /* 0x000fe200078e0213 */
[----:B------:R-:W-:Y:S01]  /*02e0*/  IADD3 R21, R13, R15, RZ ;  /* 0x0000000f0d157210 */ /* 0x000fe20007ffe0ff */
[----:B------:R-:W3:Y:S02]  /*02f0*/  LDC.64 R10, c[0x0][0x230] ;  /* 0x00008c00ff0a7b82 */ /* 0x000ee40000000a00 */
[----:B-1----:R-:W-:Y:S01]  /*0300*/  IMAD.WIDE R4, R19, 0x4, R6 ;  /* 0x0000000413047825 */ /* 0x002fe200078e0206 */
[----:B------:R-:W-:-:S03]  /*0310*/  CS2R R18, SRZ ;  /* 0x0000000000127805 */ /* 0x000fc6000001ff00 */
[----:B----4-:R-:W-:Y:S02]  /*0320*/  IMAD.WIDE R8, R21, 0x4, R8 ;  /* 0x0000000415087825 */ /* 0x010fe400078e0208 */
[----:B------:R-:W1:Y:S08]  /*0330*/  LDC.64 R6, c[0x0][0x220] ;  /* 0x00008800ff067b82 */ /* 0x000e700000000a00 */
[----:B------:R-:W4:Y:S01]  /*0340*/  LDC.64 R12, c[0x0][0x238] ;  /* 0x00008e00ff0c7b82 */ /* 0x000f220000000a00 */
[----:B------:R-:W-:-:S02]  /*0350*/  IMAD.IADD R15, R14, 0x1, -R15 ;  /* 0x000000010e0f7824 */ /* 0x000fc400078e0a0f */
[----:B-1----:R-:W-:-:S04]  /*0360*/  IMAD.WIDE R6, R21, 0x4, R6 ;  /* 0x0000000415067825 */ /* 0x002fc800078e0206 */
[----:B---3--:R-:W-:Y:S01]  /*0370*/  IMAD.WIDE R10, R15, 0x4, R10 ;  /* 0x000000040f0a7825 */ /* 0x008fe200078e020a */
[----:B--2---:R-:W-:Y:S01]  /*0380*/  STS [R16], R17 ;  /* 0x0000001110007388 */ /* 0x004fe20000000800 */
[----:B------:R-:W-:Y:S06]  /*0390*/  BAR.SYNC.DEFER_BLOCKING 0x0 ;  /* 0x0000000000007b1d */ /* 0x000fec0000010000 */
[----:B------:R4:W2:Y:S04]  /*03a0*/  @P1 LDG.E.EL R18, desc[UR6][R4.64] ;  /* 0x0000000604121981 */ /* 0x0008a8000c2e1900 */
[----:B------:R1:W3:Y:S01]  /*03b0*/  @P0 LDG.E.EL R20, desc[UR6][R8.64] ;  /* 0x0000000608140981 */ /* 0x0002e2000c2e1900 */
[----:B------:R-:W-:-:S03]  /*03c0*/  ISETP.GE.AND P1, PT, R14, 0x10, PT ;  /* 0x000000100e00780c */ /* 0x000fc60003f26270 */
[----:B------:R5:W3:Y:S01]  /*03d0*/  @P0 LDG.E.EL R19, desc[UR6][R6.64] ;  /* 0x0000000606130981 */ /* 0x000ae2000c2e1900 */
[----:B----4-:R-:W-:Y:S01]  /*03e0*/  IMAD.WIDE R4, R15, 0x4, R12 ;  /* 0x000000040f047825 */ /* 0x010fe200078e020c */
[----:B------:R-:W-:-:S08]  /*03f0*/  CS2R R12, SRZ ;  /* 0x00000000000c7805 */ /* 0x000fd0000001ff00 */
[----:B------:R-:W4:Y:S04]  /*0400*/  @!P1 LDG.E.EL R12, desc[UR6][R10.64] ;  /* 0x000000060a0c9981 */ /* 0x000f28000c2e1900 */
[----:B------:R5:W4:Y:S01]  /*0410*/  @!P1 LDG.E.EL R13, desc[UR6][R4.64] ;  /* 0x00000006040d9981 */ /* 0x000b22000c2e1900 */
[----:B-1----:R-:W-:Y:S01]  /*0420*/  SHF.R.U32.HI R8, RZ, 0x1, R2 ;  /* 0x00000001ff087819 */ /* 0x002fe20000011602 */
[----:B-----5:R-:W-:-:S03]  /*0430*/  IMAD.SHL.U32 R6, R2, 0x4, RZ ;  /* 0x0000000402067824 */ /* 0x020fc600078e00ff */
[----:B------:R-:W-:Y:S02]  /*0440*/  LOP3.LUT R9, R8, 0xc, RZ, 0xc0, !PT ;  /* 0x0000000c08097812 */ /* 0x000fe400078ec0ff */
[----:B------:R-:W-:Y:S02]  /*0450*/  LOP3.LUT R8, R2, 0x1f, RZ, 0xc0, !PT ;  /* 0x0000001f02087812 */ /* 0x000fe400078ec0ff */
[----:B------:R-:W-:Y:S01]  /*0460*/  LOP3.LUT R6, R6, 0x1c, RZ, 0xc0, !PT ;  /* 0x0000001c06067812 */ /* 0x000fe200078ec0ff */
[----:B------:R-:W-:Y:S01]  /*0470*/  VIADD R9, R9, UR4 ;  /* 0x0000000409097c36 */ /* 0x000fe20008000000 */
[----:B------:R-:W-:Y:S02]  /*0480*/  LOP3.LUT R2, R2, 0x1c, RZ, 0xc0, !PT ;  /* 0x0000001c02027812 */ /* 0x000fe400078ec0ff */
[----:B------:R-:W-:Y:S01]  /*0490*/  LOP3.LUT R3, R3, R6, RZ, 0xfc, !PT ;  /* 0x0000000603037212 */ /* 0x000fe200078efcff */
[----:B------:R-:W-:Y:S01]  /*04a0*/  IMAD R9, R8, 0x4, R9 ;  /* 0x0000000408097824 */ /* 0x000fe200078e0209 */
[----:B------:R-:W-:Y:S01]  /*04b0*/  IADD3 R6, R6, UR4, RZ ;  /* 0x0000000406067c10 */ /* 0x000fe2000fffe0ff */
[----:B------:R-:W-:-:S04]  /*04c0*/  VIADD R7, R2, UR4 ;  /* 0x0000000402077c36 */ /* 0x000fc80008000000 */
[----:B------:R-:W2:Y:S01]  /*04d0*/  LDS R9, [R9] ;  /* 0x0000000009097984 */ /* 0x000ea20000000800 */
[----:B0-----:R-:W-:Y:S02]  /*04e0*/  IMAD R5, R3, 0x4, R6 ;  /* 0x0000000403057824 */ /* 0x001fe400078e0206 */
[----:B------:R-:W-:Y:S01]  /*04f0*/  IMAD R7, R8, 0x4, R7 ;  /* 0x0000000408077824 */ /* 0x000fe200078e0207 */
[----:B------:R-:W-:Y:S08]  /*0500*/  BAR.SYNC.DEFER_BLOCKING 0x0 ;  /* 0x0000000000007b1d */ /* 0x000ff00000010000 */
[----:B------:R-:W0:Y:S02]  /*0510*/  LDC.64 R2, c[0x0][0x240] ;  /* 0x00009000ff027b82 */ /* 0x000e240000000a00 */
[----:B0-----:R-:W-:-:S04]  /*0520*/  IMAD.WIDE R2, R0, 0x4, R2 ;  /* 0x0000000400027825 */ /* 0x001fc800078e0202 */
[----:B--2---:R-:W-:Y:S01]  /*0530*/  FADD R18, R9, R18 ;  /* 0x0000001209127221 */ /* 0x004fe20000000000 */
[----:B---3--:R-:W0:Y:S04]  /*0540*/  MUFU.SQRT R20, R20 ;  /* 0x0000001400147308 */ /* 0x008e280000002000 */
[----:B------:R-:W-:Y:S01]  /*0550*/  STS [R5], R18 ;  /* 0x0000001205007388 */ /* 0x000fe20000000800 */
[----:B------:R-:W-:Y:S01]  /*0560*/  BAR.SYNC.DEFER_BLOCKING 0x0 ;  /* 0x0000000000007b1d */ /* 0x000fe20000010000 */
[----:B0-----:R-:W-:-:S05]  /*0570*/  FADD R6, R20, 0.0010000000474974513054 ;  /* 0x3a83126f14067421 */ /* 0x001fca0000000000 */
[----:B------:R-:W-:Y:S01]  /*0580*/  FSETP.GT.AND P1, PT, R6, 8.50705917302346158658e+37, PT ;  /* 0x7e8000000600780b */ /* 0x000fe20003f24000 */
[----:B------:R-:W0:-:S12]  /*0590*/  LDS R4, [R7] ;  /* 0x0000000007047984 */ /* 0x000e180000000800 */
[----:B------:R-:W-:-:S04]  /*05a0*/  @P1 FMUL R6, R6, 0.25 ;  /* 0x3e80000006061820 */ /* 0x000fc80000400000 */
[----:B------:R-:W1:Y:S01]  /*05b0*/  MUFU.RCP R9, R6 ;  /* 0x0000000600097308 */ /* 0x000e620000001000 */
[----:B0-----:R-:W-:-:S04]  /*05c0*/  FADD R4, R4, -R19 ;  /* 0x8000001304047221 */ /* 0x001fc80000000000 */
[----:B------:R-:W-:-:S04]  /*05d0*/  @P1 FMUL R4, R4, 0.25 ;  /* 0x3e80000004041820 */ /* 0x000fc80000400000 */
[----:B-1----:R-:W-:-:S04]  /*05e0*/  FMUL R4, R9, R4 ;  /* 0x0000000409047220 */ /* 0x002fc80000400000 */
[----:B----4-:R-:W-:Y:S01]  /*05f0*/  FFMA R13, R4, R12, R13 ;  /* 0x0000000c040d7223 */ /* 0x010fe2000000000d */
[----:B------:R-:W-:Y:S06]  /*0600*/  @!P0 EXIT ;  /* 0x000000000000894d */ /* 0x000fec0003800000 */
[----:B------:R-:W-:Y:S01]  /*0610*/  STG.E desc[UR6][R2.64], R13 ;  /* 0x0000000d02007986 */ /* 0x000fe2000c101906 */
[----:B------:R-:W-:Y:S05]  /*0620*/  EXIT ;  /* 0x000000000000794d */ /* 0x000fea0003800000 */
.L_x_0:
[----:B------:R-:W-:-:S00]  /*0630*/  BRA `(.L_x_0) ;  /* 0xfffffffc00fc7947 */ /* 0x000fc0000383ffff */
[----:B------:R-:W-:-:S00]  /*0640*/  NOP ;  /* 0x0000000000007918 */ /* 0x000fc00000000000 */
        /* <DEDUP_REMOVED lines=11> */
.L_x_1:


//--------------------- .nv.global.init           --------------------------
	.section	.nv.global.init,"aw",@progbits
.nv.global.init:
	.type		_$_str,@object
	.size		_$_str,(_$_str_$_2 - _$_str)
_$_str:
        /*0000*/ 	.byte	0x5f, 0x5f, 0x43, 0x55, 0x44, 0x41, 0x5f, 0x46, 0x54, 0x5a, 0x00
	.type		_$_str_$_2,@object
	.size		_$_str_$_2,(.L_1 - _$_str_$_2)
_$_str_$_2:
        /*000b*/ 	.byte	0x5f, 0x5f, 0x43, 0x55, 0x44, 0x41, 0x5f, 0x50, 0x52, 0x45, 0x43, 0x5f, 0x53, 0x51, 0x52, 0x54
        /*001b*/ 	.byte	0x00
.L_1:


//--------------------- .nv.shared.triton_poi_fused_add_div_mul_sub_4 --------------------------
	.section	.nv.shared.triton_poi_fused_add_div_mul_sub_4,"aw",@nobits
	.sectionflags	@""
	.align	16
	.zero		1024


//--------------------- .nv.constant0.triton_poi_fused_add_div_mul_sub_4 --------------------------
	.section	.nv.constant0.triton_poi_fused_add_div_mul_sub_4,"a",@progbits
	.sectionflags	@""
	.align	4
.nv.constant0.triton_poi_fused_add_div_mul_sub_4:
	.zero		592
